//
// Generated by NVIDIA NVVM Compiler
//
// Compiler Build ID: CL-36424714
// Cuda compilation tools, release 13.0, V13.0.88
// Based on NVVM 20.0.0
//

.version 9.0
.target sm_100
.address_size 64

	// .globl	_Z17computeKernelRealPiPfS0_iff

.visible .entry _Z17computeKernelRealPiPfS0_iff(
	.param .u64 .ptr .align 1 _Z17computeKernelRealPiPfS0_iff_param_0,
	.param .u64 .ptr .align 1 _Z17computeKernelRealPiPfS0_iff_param_1,
	.param .u64 .ptr .align 1 _Z17computeKernelRealPiPfS0_iff_param_2,
	.param .u32 _Z17computeKernelRealPiPfS0_iff_param_3,
	.param .f32 _Z17computeKernelRealPiPfS0_iff_param_4,
	.param .f32 _Z17computeKernelRealPiPfS0_iff_param_5
)
{
	.reg .pred 	%p<39>;
	.reg .b32 	%r<30>;
	.reg .b32 	%f<50>;
	.reg .b64 	%rd<38>;
	.reg .b64 	%fd<13>;

	ld.param.u64 	%rd2, [_Z17computeKernelRealPiPfS0_iff_param_0];
	ld.param.u64 	%rd4, [_Z17computeKernelRealPiPfS0_iff_param_1];
	ld.param.u64 	%rd3, [_Z17computeKernelRealPiPfS0_iff_param_2];
	ld.param.u32 	%r5, [_Z17computeKernelRealPiPfS0_iff_param_3];
	ld.param.f32 	%f26, [_Z17computeKernelRealPiPfS0_iff_param_4];
	ld.param.f32 	%f27, [_Z17computeKernelRealPiPfS0_iff_param_5];
	cvta.to.global.u64 	%rd1, %rd4;
	mov.u32 	%r6, %ctaid.x;
	mov.u32 	%r7, %ntid.x;
	mov.u32 	%r8, %tid.x;
	mad.lo.s32 	%r1, %r6, %r7, %r8;
	mov.u32 	%r9, %ctaid.y;
	mov.u32 	%r10, %ntid.y;
	mov.u32 	%r11, %tid.y;
	mad.lo.s32 	%r2, %r9, %r10, %r11;
	setp.gt.s32 	%p6, %r1, 0;
	setp.le.s32 	%p7, %r1, %r5;
	and.pred  	%p1, %p6, %p7;
	setp.ne.s32 	%p8, %r2, 0;
	setp.le.s32 	%p9, %r2, %r5;
	and.pred  	%p2, %p8, %p9;
	and.pred  	%p11, %p1, %p2;
	mov.f32 	%f41, 0f00000000;
	not.pred 	%p12, %p11;
	@%p12 bra 	$L__BB0_2;
	add.s32 	%r12, %r1, -1;
	mad.lo.s32 	%r13, %r5, %r12, %r2;
	add.s32 	%r14, %r13, -1;
	mul.wide.u32 	%rd5, %r14, 4;
	add.s64 	%rd6, %rd1, %rd5;
	ld.global.f32 	%f41, [%rd6];
$L__BB0_2:
	setp.ge.s32 	%p13, %r2, %r5;
	not.pred 	%p14, %p1;
	mov.f32 	%f42, 0f00000000;
	or.pred  	%p15, %p14, %p13;
	@%p15 bra 	$L__BB0_4;
	add.s32 	%r15, %r1, -1;
	mad.lo.s32 	%r16, %r5, %r15, %r2;
	mul.wide.u32 	%rd7, %r16, 4;
	add.s64 	%rd8, %rd1, %rd7;
	ld.global.f32 	%f42, [%rd8];
$L__BB0_4:
	add.f32 	%f5, %f41, %f42;
	add.s32 	%r3, %r2, 1;
	setp.ge.s32 	%p16, %r3, %r5;
	mov.f32 	%f43, 0f00000000;
	or.pred  	%p18, %p14, %p16;
	@%p18 bra 	$L__BB0_6;
	add.s32 	%r17, %r1, -1;
	mul.lo.s32 	%r18, %r5, %r17;
	cvt.u64.u32 	%rd9, %r18;
	cvt.u64.u32 	%rd10, %r2;
	add.s64 	%rd11, %rd10, %rd9;
	shl.b64 	%rd12, %rd11, 2;
	add.s64 	%rd13, %rd1, %rd12;
	ld.global.f32 	%f43, [%rd13+4];
$L__BB0_6:
	add.f32 	%f8, %f5, %f43;
	setp.gt.s32 	%p19, %r1, -1;
	setp.lt.s32 	%p20, %r1, %r5;
	and.pred  	%p3, %p19, %p20;
	and.pred  	%p21, %p3, %p2;
	mov.f32 	%f44, 0f00000000;
	not.pred 	%p22, %p21;
	@%p22 bra 	$L__BB0_8;
	mad.lo.s32 	%r19, %r5, %r1, %r2;
	add.s32 	%r20, %r19, -1;
	mul.wide.u32 	%rd14, %r20, 4;
	add.s64 	%rd15, %rd1, %rd14;
	ld.global.f32 	%f44, [%rd15];
$L__BB0_8:
	setp.ge.s32 	%p23, %r3, %r5;
	add.f32 	%f11, %f8, %f44;
	not.pred 	%p24, %p3;
	mov.f32 	%f45, 0f00000000;
	or.pred  	%p25, %p24, %p23;
	@%p25 bra 	$L__BB0_10;
	mul.lo.s32 	%r21, %r5, %r1;
	cvt.u64.u32 	%rd16, %r21;
	cvt.u64.u32 	%rd17, %r2;
	add.s64 	%rd18, %rd17, %rd16;
	shl.b64 	%rd19, %rd18, 2;
	add.s64 	%rd20, %rd1, %rd19;
	ld.global.f32 	%f45, [%rd20+4];
$L__BB0_10:
	add.f32 	%f14, %f11, %f45;
	setp.gt.s32 	%p26, %r1, -2;
	add.s32 	%r4, %r1, 1;
	setp.lt.s32 	%p27, %r4, %r5;
	and.pred  	%p4, %p26, %p27;
	and.pred  	%p28, %p4, %p2;
	mov.f32 	%f46, 0f00000000;
	not.pred 	%p29, %p28;
	@%p29 bra 	$L__BB0_12;
	mad.lo.s32 	%r22, %r5, %r4, %r2;
	add.s32 	%r23, %r22, -1;
	mul.wide.u32 	%rd21, %r23, 4;
	add.s64 	%rd22, %rd1, %rd21;
	ld.global.f32 	%f46, [%rd22];
$L__BB0_12:
	setp.ge.s32 	%p30, %r2, %r5;
	add.f32 	%f17, %f14, %f46;
	not.pred 	%p31, %p4;
	mov.f32 	%f47, 0f00000000;
	or.pred  	%p32, %p31, %p30;
	@%p32 bra 	$L__BB0_14;
	mad.lo.s32 	%r24, %r5, %r4, %r2;
	mul.wide.u32 	%rd23, %r24, 4;
	add.s64 	%rd24, %rd1, %rd23;
	ld.global.f32 	%f47, [%rd24];
$L__BB0_14:
	setp.ge.s32 	%p33, %r3, %r5;
	add.f32 	%f20, %f17, %f47;
	mov.f32 	%f48, 0f00000000;
	or.pred  	%p35, %p31, %p33;
	@%p35 bra 	$L__BB0_16;
	mul.lo.s32 	%r25, %r5, %r4;
	cvt.u64.u32 	%rd25, %r25;
	cvt.u64.u32 	%rd26, %r2;
	add.s64 	%rd27, %rd26, %rd25;
	shl.b64 	%rd28, %rd27, 2;
	add.s64 	%rd29, %rd1, %rd28;
	ld.global.f32 	%f48, [%rd29+4];
$L__BB0_16:
	setp.lt.s32 	%p36, %r2, %r5;
	add.f32 	%f36, %f20, %f48;
	mul.f32 	%f23, %f27, %f36;
	cvt.f64.f32 	%fd6, %f27;
	mul.f64 	%fd1, %fd6, 0d4020000000000000;
	and.pred  	%p5, %p3, %p36;
	mov.f64 	%fd12, 0d0000000000000000;
	not.pred 	%p37, %p5;
	@%p37 bra 	$L__BB0_18;
	mad.lo.s32 	%r26, %r5, %r1, %r2;
	mul.wide.u32 	%rd30, %r26, 4;
	add.s64 	%rd31, %rd1, %rd30;
	ld.global.f32 	%f37, [%rd31];
	cvt.f64.f32 	%fd12, %f37;
$L__BB0_18:
	mov.f64 	%fd7, 0d3FF0000000000000;
	sub.f64 	%fd8, %fd7, %fd1;
	cvt.f64.f32 	%fd9, %f23;
	fma.rn.f64 	%fd4, %fd8, %fd12, %fd9;
	mov.f32 	%f49, 0f00000000;
	@%p37 bra 	$L__BB0_20;
	mad.lo.s32 	%r27, %r5, %r1, %r2;
	cvta.to.global.u64 	%rd32, %rd2;
	mul.wide.u32 	%rd33, %r27, 4;
	add.s64 	%rd34, %rd32, %rd33;
	ld.global.u32 	%r28, [%rd34];
	cvt.rn.f32.s32 	%f49, %r28;
$L__BB0_20:
	cvta.to.global.u64 	%rd35, %rd3;
	mul.f32 	%f39, %f26, %f49;
	cvt.f64.f32 	%fd10, %f39;
	add.f64 	%fd11, %fd4, %fd10;
	cvt.rn.f32.f64 	%f40, %fd11;
	mad.lo.s32 	%r29, %r5, %r1, %r2;
	mul.wide.s32 	%rd36, %r29, 4;
	add.s64 	%rd37, %rd35, %rd36;
	st.global.f32 	[%rd37], %f40;
	ret;

}


// ===== COMPILED SASS (sm_100) =====

	.target	sm_100

	.elftype	@"ET_EXEC"


//--------------------- .note.nv.tkinfo           --------------------------
	.section	.note.nv.tkinfo,"",@"SHT_NOTE"
	.sectionflags	@"SHF_NOTE_NV_TKINFO"
	.tkinfo
        /*0018*/ 	.word	0x00000002
        /*0030*/ 	.string	""
        /*0030*/ 	.string	"ptxas"
        /*0030*/ 	.string	"Cuda compilation tools, release 13.0, V13.0.88"
        /*0030*/ 	.string	"Build cuda_13.0.r13.0/compiler.36424714_0"
        /*0030*/ 	.string	"-arch sm_100 -m 64 "



//--------------------- .note.nv.cuinfo           --------------------------
	.section	.note.nv.cuinfo,"",@"SHT_NOTE"
	.sectionflags	@"SHF_NOTE_NV_CUINFO"
        /*0018*/ 	.short	0x0002
        /*001a*/ 	.short	0x0064
        /*001c*/ 	.short	0x0082
	.zero		2


//--------------------- .nv.info                  --------------------------
	.section	.nv.info,"",@"SHT_CUDA_INFO"
	.align	4


	//----- nvinfo : EIATTR_REGCOUNT
	.align		4
        /*0000*/ 	.byte	0x04, 0x2f
        /*0002*/ 	.short	(.L_1 - .L_0)
	.align		4
.L_0:
        /*0004*/ 	.word	index@(_Z17computeKernelRealPiPfS0_iff)
        /*0008*/ 	.word	0x0000001e


	//----- nvinfo : EIATTR_FRAME_SIZE
	.align		4
.L_1:
        /*000c*/ 	.byte	0x04, 0x11
        /*000e*/ 	.short	(.L_3 - .L_2)
	.align		4
.L_2:
        /*0010*/ 	.word	index@(_Z17computeKernelRealPiPfS0_iff)
        /*0014*/ 	.word	0x00000000


	//----- nvinfo : EIATTR_MIN_STACK_SIZE
	.align		4
.L_3:
        /*0018*/ 	.byte	0x04, 0x12
        /*001a*/ 	.short	(.L_5 - .L_4)
	.align		4
.L_4:
        /*001c*/ 	.word	index@(_Z17computeKernelRealPiPfS0_iff)
        /*0020*/ 	.word	0x00000000
.L_5:


//--------------------- .nv.compat                --------------------------
	.section	.nv.compat,"",@"SHT_CUDA_COMPAT_INFO"
	.align	4
        /*0000*/ 	.byte	0x02, 0x09, 0x00, 0x00, 0x02, 0x02, 0x01, 0x00, 0x02, 0x05, 0x05, 0x00, 0x03, 0x07, 0x01, 0x01
        /*0010*/ 	.byte	0x02, 0x03, 0x00, 0x00, 0x02, 0x06, 0x01, 0x00, 0x04, 0x0b, 0x08, 0x00, 0x01, 0x00, 0x00, 0x00
        /*0020*/ 	.byte	0x00, 0x00, 0x00, 0x00


//--------------------- .nv.info._Z17computeKernelRealPiPfS0_iff --------------------------
	.section	.nv.info._Z17computeKernelRealPiPfS0_iff,"",@"SHT_CUDA_INFO"
	.sectionflags	@""
	.align	4


	//----- nvinfo : EIATTR_CUDA_API_VERSION
	.align		4
        /*0000*/ 	.byte	0x04, 0x37
        /*0002*/ 	.short	(.L_7 - .L_6)
.L_6:
        /*0004*/ 	.word	0x00000082


	//----- nvinfo : EIATTR_KPARAM_INFO
	.align		4
.L_7:
        /*0008*/ 	.byte	0x04, 0x17
        /*000a*/ 	.short	(.L_9 - .L_8)
.L_8:
        /*000c*/ 	.word	0x00000000
        /*0010*/ 	.short	0x0005
        /*0012*/ 	.short	0x0020
        /*0014*/ 	.byte	0x00, 0xf0, 0x11, 0x00


	//----- nvinfo : EIATTR_KPARAM_INFO
	.align		4
.L_9:
        /*0018*/ 	.byte	0x04, 0x17
        /*001a*/ 	.short	(.L_11 - .L_10)
.L_10:
        /*001c*/ 	.word	0x00000000
        /*0020*/ 	.short	0x0004
        /*0022*/ 	.short	0x001c
        /*0024*/ 	.byte	0x00, 0xf0, 0x11, 0x00


	//----- nvinfo : EIATTR_KPARAM_INFO
	.align		4
.L_11:
        /*0028*/ 	.byte	0x04, 0x17
        /*002a*/ 	.short	(.L_13 - .L_12)
.L_12:
        /*002c*/ 	.word	0x00000000
        /*0030*/ 	.short	0x0003
        /*0032*/ 	.short	0x0018
        /*0034*/ 	.byte	0x00, 0xf0, 0x11, 0x00


	//----- nvinfo : EIATTR_KPARAM_INFO
	.align		4
.L_13:
        /*0038*/ 	.byte	0x04, 0x17
        /*003a*/ 	.short	(.L_15 - .L_14)
.L_14:
        /*003c*/ 	.word	0x00000000
        /*0040*/ 	.short	0x0002
        /*0042*/ 	.short	0x0010
        /*0044*/ 	.byte	0x00, 0xf5, 0x21, 0x00


	//----- nvinfo : EIATTR_KPARAM_INFO
	.align		4
.L_15:
        /*0048*/ 	.byte	0x04, 0x17
        /*004a*/ 	.short	(.L_17 - .L_16)
.L_16:
        /*004c*/ 	.word	0x00000000
        /*0050*/ 	.short	0x0001
        /*0052*/ 	.short	0x0008
        /*0054*/ 	.byte	0x00, 0xf5, 0x21, 0x00


	//----- nvinfo : EIATTR_KPARAM_INFO
	.align		4
.L_17:
        /*0058*/ 	.byte	0x04, 0x17
        /*005a*/ 	.short	(.L_19 - .L_18)
.L_18:
        /*005c*/ 	.word	0x00000000
        /*0060*/ 	.short	0x0000
        /*0062*/ 	.short	0x0000
        /*0064*/ 	.byte	0x00, 0xf5, 0x21, 0x00


	//----- nvinfo : EIATTR_SPARSE_MMA_MASK
	.align		4
.L_19:
        /*0068*/ 	.byte	0x03, 0x50
        /*006a*/ 	.short	0x0000


	//----- nvinfo : EIATTR_MAXREG_COUNT
	.align		4
        /*006c*/ 	.byte	0x03, 0x1b
        /*006e*/ 	.short	0x00ff


	//----- nvinfo : EIATTR_MERCURY_ISA_VERSION
	.align		4
        /*0070*/ 	.byte	0x03, 0x5f
        /*0072*/ 	.short	0x0101


	//----- nvinfo : EIATTR_VRC_CTA_INIT_COUNT
	.align		4
        /*0074*/ 	.byte	0x02, 0x4a
	.zero		1
	.zero		1


	//----- nvinfo : EIATTR_EXIT_INSTR_OFFSETS
	.align		4
        /*0078*/ 	.byte	0x04, 0x1c
        /*007a*/ 	.short	(.L_21 - .L_20)


	//   ....[0]....
.L_20:
        /*007c*/ 	.word	0x00000780


	//----- nvinfo : EIATTR_CBANK_PARAM_SIZE
	.align		4
.L_21:
        /*0080*/ 	.byte	0x03, 0x19
        /*0082*/ 	.short	0x0024


	//----- nvinfo : EIATTR_PARAM_CBANK
	.align		4
        /*0084*/ 	.byte	0x04, 0x0a
        /*0086*/ 	.short	(.L_23 - .L_22)
	.align		4
.L_22:
        /*0088*/ 	.word	index@(.nv.constant0._Z17computeKernelRealPiPfS0_iff)
        /*008c*/ 	.short	0x0380
        /*008e*/ 	.short	0x0024


	//----- nvinfo : EIATTR_SW_WAR
	.align		4
.L_23:
        /*0090*/ 	.byte	0x04, 0x36
        /*0092*/ 	.short	(.L_25 - .L_24)
.L_24:
        /*0094*/ 	.word	0x00000008
.L_25:


//--------------------- .nv.callgraph             --------------------------
	.section	.nv.callgraph,"",@"SHT_CUDA_CALLGRAPH"
	.align	4
	.sectionentsize	8
	.align		4
        /*0000*/ 	.word	0x00000000
	.align		4
        /*0004*/ 	.word	0xffffffff
	.align		4
        /*0008*/ 	.word	0x00000000
	.align		4
        /*000c*/ 	.word	0xfffffffe
	.align		4
        /*0010*/ 	.word	0x00000000
	.align		4
        /*0014*/ 	.word	0xfffffffd
	.align		4
        /*0018*/ 	.word	0x00000000
	.align		4
        /*001c*/ 	.word	0xfffffffc


//--------------------- .text._Z17computeKernelRealPiPfS0_iff --------------------------
	.section	.text._Z17computeKernelRealPiPfS0_iff,"ax",@progbits
	.align	128
        .global         _Z17computeKernelRealPiPfS0_iff
        .type           _Z17computeKernelRealPiPfS0_iff,@function
        .size           _Z17computeKernelRealPiPfS0_iff,(.L_x_1 - _Z17computeKernelRealPiPfS0_iff)
        .other          _Z17computeKernelRealPiPfS0_iff,@"STO_CUDA_ENTRY STV_DEFAULT"
_Z17computeKernelRealPiPfS0_iff:
.text._Z17computeKernelRealPiPfS0_iff:
[----:B------:R-:W-:Y:S01]  /*0000*/  LDC R1, c[0x0][0x37c] ;  /* 0x0000df00ff017b82 */ /* 0x000fe20000000800 */
[----:B------:R-:W0:Y:S07]  /*0010*/  S2R R3, SR_TID.X ;  /* 0x0000000000037919 */ /* 0x000e2e0000002100 */
[----:B------:R-:W0:Y:S01]  /*0020*/  LDC R12, c[0x0][0x360] ;  /* 0x0000d800ff0c7b82 */ /* 0x000e220000000800 */
[----:B------:R-:W1:Y:S01]  /*0030*/  LDCU UR6, c[0x0][0x398] ;  /* 0x00007300ff0677ac */ /* 0x000e620008000800 */
[----:B------:R-:W-:Y:S01]  /*0040*/  IMAD.MOV.U32 R13, RZ, RZ, RZ ;  /* 0x000000ffff0d7224 */ /* 0x000fe200078e00ff */
[----:B------:R-:W2:Y:S05]  /*0050*/  S2R R0, SR_TID.Y ;  /* 0x0000000000007919 */ /* 0x000eaa0000002200 */
[----:B------:R-:W0:Y:S08]  /*0060*/  S2UR UR4, SR_CTAID.X ;  /* 0x00000000000479c3 */ /* 0x000e300000002500 */
[----:B------:R-:W2:Y:S01]  /*0070*/  S2UR UR5, SR_CTAID.Y ;  /* 0x00000000000579c3 */ /* 0x000ea20000002600 */
[----:B------:R-:W-:Y:S01]  /*0080*/  IMAD.MOV.U32 R14, RZ, RZ, RZ ;  /* 0x000000ffff0e7224 */ /* 0x000fe200078e00ff */
[----:B------:R-:W3:Y:S06]  /*0090*/  LDCU UR7, c[0x0][0x39c] ;  /* 0x00007380ff0777ac */ /* 0x000eec0008000800 */
[----:B------:R-:W2:Y:S01]  /*00a0*/  LDC R15, c[0x0][0x364] ;  /* 0x0000d900ff0f7b82 */ /* 0x000ea20000000800 */
[----:B0-----:R-:W-:-:S04]  /*00b0*/  IMAD R12, R12, UR4, R3 ;  /* 0x000000040c0c7c24 */ /* 0x001fc8000f8e0203 */
[C---:B------:R-:W-:Y:S01]  /*00c0*/  VIADD R20, R12.reuse, 0x1 ;  /* 0x000000010c147836 */ /* 0x040fe20000000000 */
[C---:B-1----:R-:W-:Y:S02]  /*00d0*/  ISETP.GT.AND P0, PT, R12.reuse, UR6, PT ;  /* 0x000000060c007c0c */ /* 0x042fe4000bf04270 */
[C---:B------:R-:W-:Y:S02]  /*00e0*/  ISETP.GE.AND P1, PT, R12.reuse, UR6, PT ;  /* 0x000000060c007c0c */ /* 0x040fe4000bf26270 */
[C---:B------:R-:W-:Y:S02]  /*00f0*/  ISETP.GT.AND P0, PT, R12.reuse, RZ, !P0 ;  /* 0x000000ff0c00720c */ /* 0x040fe40004704270 */
[----:B------:R-:W-:Y:S01]  /*0100*/  ISETP.GT.AND P1, PT, R12, -0x1, !P1 ;  /* 0xffffffff0c00780c */ /* 0x000fe20004f24270 */
[----:B--2---:R-:W-:Y:S01]  /*0110*/  IMAD R15, R15, UR5, R0 ;  /* 0x000000050f0f7c24 */ /* 0x004fe2000f8e0200 */
[----:B------:R-:W0:Y:S04]  /*0120*/  LDCU.64 UR4, c[0x0][0x358] ;  /* 0x00006b00ff0477ac */ /* 0x000e280008000a00 */
[----:B------:R-:W-:-:S02]  /*0130*/  ISETP.GT.AND P3, PT, R15, UR6, PT ;  /* 0x000000060f007c0c */ /* 0x000fc4000bf64270 */
[C---:B------:R-:W-:Y:S02]  /*0140*/  ISETP.GE.OR P5, PT, R15.reuse, UR6, !P0 ;  /* 0x000000060f007c0c */ /* 0x040fe4000c7a6670 */
[C---:B------:R-:W-:Y:S02]  /*0150*/  ISETP.NE.AND P3, PT, R15.reuse, RZ, !P3 ;  /* 0x000000ff0f00720c */ /* 0x040fe40005f65270 */
[----:B------:R-:W-:Y:S02]  /*0160*/  IADD3 R10, PT, PT, R15, 0x1, RZ ;  /* 0x000000010f0a7810 */ /* 0x000fe40007ffe0ff */
[----:B------:R-:W-:Y:S02]  /*0170*/  PLOP3.LUT P2, PT, P0, P3, PT, 0x80, 0x8 ;  /* 0x000000000008781c */ /* 0x000fe40000747070 */
[C---:B------:R-:W-:Y:S02]  /*0180*/  ISETP.GE.OR P0, PT, R10.reuse, UR6, !P0 ;  /* 0x000000060a007c0c */ /* 0x040fe4000c706670 */
[----:B------:R-:W-:-:S03]  /*0190*/  ISETP.GE.OR P4, PT, R10, UR6, !P1 ;  /* 0x000000060a007c0c */ /* 0x000fc6000cf86670 */
[----:B------:R-:W1:Y:S01]  /*01a0*/  @!P5 LDC.64 R6, c[0x0][0x388] ;  /* 0x0000e200ff06db82 */ /* 0x000e620000000a00 */
[----:B------:R-:W-:-:S05]  /*01b0*/  @!P5 IADD3 R8, PT, PT, R12, -0x1, RZ ;  /* 0xffffffff0c08d810 */ /* 0x000fca0007ffe0ff */
[----:B------:R-:W-:Y:S02]  /*01c0*/  @P2 VIADD R0, R12, 0xffffffff ;  /* 0xffffffff0c002836 */ /* 0x000fe40000000000 */
[----:B------:R-:W2:Y:S01]  /*01d0*/  @P2 LDC.64 R4, c[0x0][0x388] ;  /* 0x0000e200ff042b82 */ /* 0x000ea20000000a00 */
[--C-:B------:R-:W-:Y:S02]  /*01e0*/  @!P5 IMAD R11, R8, UR6, R15.reuse ;  /* 0x00000006080bdc24 */ /* 0x100fe4000f8e020f */
[----:B------:R-:W-:-:S04]  /*01f0*/  @P2 IMAD R0, R0, UR6, R15 ;  /* 0x0000000600002c24 */ /* 0x000fc8000f8e020f */
[----:B------:R-:W-:Y:S01]  /*0200*/  @P2 VIADD R9, R0, 0xffffffff ;  /* 0xffffffff00092836 */ /* 0x000fe20000000000 */
[----:B------:R-:W4:Y:S01]  /*0210*/  @!P0 LDC.64 R2, c[0x0][0x388] ;  /* 0x0000e200ff028b82 */ /* 0x000f220000000a00 */
[----:B------:R-:W-:-:S05]  /*0220*/  @!P0 IADD3 R0, PT, PT, R12, -0x1, RZ ;  /* 0xffffffff0c008810 */ /* 0x000fca0007ffe0ff */
[----:B------:R-:W-:Y:S02]  /*0230*/  @!P0 IMAD R8, R0, UR6, RZ ;  /* 0x0000000600088c24 */ /* 0x000fe4000f8e02ff */
[----:B------:R-:W-:Y:S02]  /*0240*/  HFMA2 R0, -RZ, RZ, 0, 0 ;  /* 0x00000000ff007431 */ /* 0x000fe400000001ff */
[----:B-1----:R-:W-:Y:S01]  /*0250*/  @!P5 IMAD.WIDE.U32 R6, R11, 0x4, R6 ;  /* 0x000000040b06d825 */ /* 0x002fe200078e0006 */
[----:B------:R-:W1:Y:S01]  /*0260*/  @!P4 LDC.64 R22, c[0x0][0x388] ;  /* 0x0000e200ff16cb82 */ /* 0x000e620000000a00 */
[----:B------:R-:W-:-:S03]  /*0270*/  @!P0 IADD3 R8, P6, PT, R8, R15, RZ ;  /* 0x0000000f08088210 */ /* 0x000fc60007fde0ff */
[----:B0-----:R0:W5:Y:S01]  /*0280*/  @!P5 LDG.E R13, desc[UR4][R6.64] ;  /* 0x00000004060dd981 */ /* 0x001162000c1e1900 */
[----:B--2---:R-:W-:Y:S01]  /*0290*/  @P2 IMAD.WIDE.U32 R4, R9, 0x4, R4 ;  /* 0x0000000409042825 */ /* 0x004fe200078e0004 */
[----:B------:R-:W-:-:S04]  /*02a0*/  PLOP3.LUT P5, PT, P1, P3, PT, 0x80, 0x8 ;  /* 0x000000000008781c */ /* 0x000fc80000fa7070 */
[----:B------:R-:W5:Y:S01]  /*02b0*/  @P2 LDG.E R0, desc[UR4][R4.64] ;  /* 0x0000000404002981 */ /* 0x000f62000c1e1900 */
[----:B------:R-:W-:Y:S02]  /*02c0*/  ISETP.GE.AND P2, PT, R20, UR6, PT ;  /* 0x0000000614007c0c */ /* 0x000fe4000bf46270 */
[----:B------:R-:W-:Y:S02]  /*02d0*/  @!P0 IADD3.X R9, PT, PT, RZ, RZ, RZ, P6, !PT ;  /* 0x000000ffff098210 */ /* 0x000fe400037fe4ff */
[----:B----4-:R-:W-:Y:S02]  /*02e0*/  @!P0 LEA R2, P6, R8, R2, 0x2 ;  /* 0x0000000208028211 */ /* 0x010fe400078c10ff */
[----:B------:R-:W-:Y:S02]  /*02f0*/  ISETP.GT.AND P2, PT, R12, -0x2, !P2 ;  /* 0xfffffffe0c00780c */ /* 0x000fe40005744270 */
[----:B------:R-:W-:Y:S01]  /*0300*/  @!P0 LEA.HI.X R3, R8, R3, R9, 0x2, P6 ;  /* 0x0000000308038211 */ /* 0x000fe200030f1409 */
[----:B------:R-:W2:Y:S01]  /*0310*/  @P5 LDC.64 R18, c[0x0][0x388] ;  /* 0x0000e200ff125b82 */ /* 0x000ea20000000a00 */
[----:B------:R-:W-:-:S03]  /*0320*/  PLOP3.LUT P3, PT, P2, P3, PT, 0x80, 0x8 ;  /* 0x000000000008781c */ /* 0x000fc60001767070 */
[----:B------:R4:W3:Y:S01]  /*0330*/  @!P0 LDG.E R14, desc[UR4][R2.64+0x4] ;  /* 0x00000404020e8981 */ /* 0x0008e2000c1e1900 */
[----:B------:R-:W-:Y:S02]  /*0340*/  ISETP.GE.OR P0, PT, R10, UR6, !P2 ;  /* 0x000000060a007c0c */ /* 0x000fe4000d706670 */
[----:B------:R-:W-:Y:S01]  /*0350*/  ISETP.GE.OR P2, PT, R15, UR6, !P2 ;  /* 0x000000060f007c0c */ /* 0x000fe2000d746670 */
[----:B0-----:R-:W-:-:S06]  /*0360*/  @!P4 IMAD R6, R12, UR6, RZ ;  /* 0x000000060c06cc24 */ /* 0x001fcc000f8e02ff */
[----:B------:R-:W0:Y:S01]  /*0370*/  @P3 LDC.64 R10, c[0x0][0x388] ;  /* 0x0000e200ff0a3b82 */ /* 0x000e220000000a00 */
[----:B------:R-:W-:Y:S02]  /*0380*/  @!P4 IADD3 R6, P6, PT, R6, R15, RZ ;  /* 0x0000000f0606c210 */ /* 0x000fe40007fde0ff */
[----:B------:R-:W-:Y:S01]  /*0390*/  ISETP.LT.AND P1, PT, R15, UR6, P1 ;  /* 0x000000060f007c0c */ /* 0x000fe20008f21270 */
[--C-:B------:R-:W-:Y:S01]  /*03a0*/  IMAD R16, R12, UR6, R15.reuse ;  /* 0x000000060c107c24 */ /* 0x100fe2000f8e020f */
[----:B------:R-:W-:Y:S02]  /*03b0*/  @!P4 IADD3.X R7, PT, PT, RZ, RZ, RZ, P6, !PT ;  /* 0x000000ffff07c210 */ /* 0x000fe400037fe4ff */
[----:B-1----:R-:W-:Y:S01]  /*03c0*/  @!P4 LEA R22, P6, R6, R22, 0x2 ;  /* 0x000000160616c211 */ /* 0x002fe200078c10ff */
[----:B----4-:R-:W1:Y:S01]  /*03d0*/  @!P0 LDC.64 R2, c[0x0][0x388] ;  /* 0x0000e200ff028b82 */ /* 0x010e620000000a00 */
[----:B------:R-:W-:Y:S02]  /*03e0*/  @P3 IMAD R24, R20, UR6, R15 ;  /* 0x0000000614183c24 */ /* 0x000fe4000f8e020f */
[----:B------:R-:W-:-:S05]  /*03f0*/  @!P4 LEA.HI.X R23, R6, R23, R7, 0x2, P6 ;  /* 0x000000170617c211 */ /* 0x000fca00030f1407 */
[----:B------:R-:W4:Y:S01]  /*0400*/  @!P2 LDC.64 R4, c[0x0][0x388] ;  /* 0x0000e200ff04ab82 */ /* 0x000f220000000a00 */
[----:B------:R-:W-:Y:S01]  /*0410*/  @P5 IADD3 R7, PT, PT, R16, -0x1, RZ ;  /* 0xffffffff10075810 */ /* 0x000fe20007ffe0ff */
[----:B------:R-:W-:Y:S01]  /*0420*/  IMAD.MOV.U32 R21, RZ, RZ, RZ ;  /* 0x000000ffff157224 */ /* 0x000fe200078e00ff */
[----:B------:R-:W-:Y:S01]  /*0430*/  @P3 IADD3 R25, PT, PT, R24, -0x1, RZ ;  /* 0xffffffff18193810 */ /* 0x000fe20007ffe0ff */
[----:B------:R-:W-:Y:S02]  /*0440*/  IMAD.MOV.U32 R17, RZ, RZ, RZ ;  /* 0x000000ffff117224 */ /* 0x000fe400078e00ff */
[----:B--2---:R-:W-:Y:S02]  /*0450*/  @P5 IMAD.WIDE.U32 R18, R7, 0x4, R18 ;  /* 0x0000000407125825 */ /* 0x004fe400078e0012 */
[----:B------:R-:W2:Y:S02]  /*0460*/  @P1 LDC.64 R6, c[0x0][0x380] ;  /* 0x0000e000ff061b82 */ /* 0x000ea40000000a00 */
[----:B------:R-:W-:Y:S01]  /*0470*/  @!P0 IMAD R24, R20, UR6, RZ ;  /* 0x0000000614188c24 */ /* 0x000fe2000f8e02ff */
[----:B------:R0:W3:Y:S02]  /*0480*/  @P5 LDG.E R21, desc[UR4][R18.64] ;  /* 0x0000000412155981 */ /* 0x0000e4000c1e1900 */
[----:B0-----:R-:W-:-:S02]  /*0490*/  @P3 IMAD.WIDE.U32 R10, R25, 0x4, R10 ;  /* 0x00000004190a3825 */ /* 0x001fc400078e000a */
[----:B------:R0:W3:Y:S01]  /*04a0*/  @!P4 LDG.E R17, desc[UR4][R22.64+0x4] ;  /* 0x000004041611c981 */ /* 0x0000e2000c1e1900 */
[----:B------:R-:W2:Y:S01]  /*04b0*/  @P1 LDC.64 R8, c[0x0][0x388] ;  /* 0x0000e200ff081b82 */ /* 0x000ea20000000a00 */
[----:B------:R-:W-:Y:S01]  /*04c0*/  @!P2 IMAD R25, R20, UR6, R15 ;  /* 0x000000061419ac24 */ /* 0x000fe2000f8e020f */
[----:B------:R-:W-:Y:S01]  /*04d0*/  @!P0 IADD3 R24, P4, PT, R24, R15, RZ ;  /* 0x0000000f18188210 */ /* 0x000fe20007f9e0ff */
[----:B------:R-:W-:Y:S01]  /*04e0*/  IMAD.MOV.U32 R20, RZ, RZ, RZ ;  /* 0x000000ffff147224 */ /* 0x000fe200078e00ff */
[----:B------:R-:W-:Y:S01]  /*04f0*/  MOV R18, RZ ;  /* 0x000000ff00127202 */ /* 0x000fe20000000f00 */
[----:B----4-:R-:W-:Y:S01]  /*0500*/  @!P2 IMAD.WIDE.U32 R4, R25, 0x4, R4 ;  /* 0x000000041904a825 */ /* 0x010fe200078e0004 */
[----:B0-----:R-:W-:-:S03]  /*0510*/  @!P0 IADD3.X R23, PT, PT, RZ, RZ, RZ, P4, !PT ;  /* 0x000000ffff178210 */ /* 0x001fc600027fe4ff */
[----:B------:R0:W4:Y:S01]  /*0520*/  @P3 LDG.E R20, desc[UR4][R10.64] ;  /* 0x000000040a143981 */ /* 0x000122000c1e1900 */
[----:B-1----:R-:W-:Y:S01]  /*0530*/  @!P0 LEA R2, P4, R24, R2, 0x2 ;  /* 0x0000000218028211 */ /* 0x002fe200078810ff */
[----:B------:R-:W-:-:S03]  /*0540*/  IMAD.MOV.U32 R22, RZ, RZ, RZ ;  /* 0x000000ffff167224 */ /* 0x000fc600078e00ff */
[----:B------:R-:W-:-:S03]  /*0550*/  @!P0 LEA.HI.X R3, R24, R3, R23, 0x2, P4 ;  /* 0x0000000318038211 */ /* 0x000fc600020f1417 */
[----:B------:R-:W4:Y:S01]  /*0560*/  @!P2 LDG.E R22, desc[UR4][R4.64] ;  /* 0x000000040416a981 */ /* 0x000f22000c1e1900 */
[C-C-:B------:R-:W-:Y:S01]  /*0570*/  @P1 IMAD R25, R12.reuse, UR6, R15.reuse ;  /* 0x000000060c191c24 */ /* 0x140fe2000f8e020f */
[----:B0-----:R-:W0:Y:S01]  /*0580*/  LDC.64 R10, c[0x0][0x390] ;  /* 0x0000e400ff0a7b82 */ /* 0x001e220000000a00 */
[----:B------:R-:W-:Y:S01]  /*0590*/  @P1 IMAD R27, R12, UR6, R15 ;  /* 0x000000060c1b1c24 */ /* 0x000fe2000f8e020f */
[----:B------:R1:W4:Y:S01]  /*05a0*/  @!P0 LDG.E R18, desc[UR4][R2.64+0x4] ;  /* 0x0000040402128981 */ /* 0x000322000c1e1900 */
[----:B--2---:R-:W-:Y:S01]  /*05b0*/  @P1 IMAD.WIDE.U32 R24, R25, 0x4, R6 ;  /* 0x0000000419181825 */ /* 0x004fe200078e0006 */
[----:B------:R-:W1:Y:S03]  /*05c0*/  LDCU UR6, c[0x0][0x3a0] ;  /* 0x00007400ff0677ac */ /* 0x000e660008000800 */
[----:B------:R-:W-:Y:S02]  /*05d0*/  @P1 IMAD.WIDE.U32 R8, R27, 0x4, R8 ;  /* 0x000000041b081825 */ /* 0x000fe400078e0008 */
[----:B------:R-:W2:Y:S04]  /*05e0*/  @P1 LDG.E R24, desc[UR4][R24.64] ;  /* 0x0000000418181981 */ /* 0x000ea8000c1e1900 */
[----:B------:R1:W2:Y:S01]  /*05f0*/  @P1 LDG.E R19, desc[UR4][R8.64] ;  /* 0x0000000408131981 */ /* 0x0002a2000c1e1900 */
[----:B------:R-:W-:Y:S01]  /*0600*/  CS2R R6, SRZ ;  /* 0x0000000000067805 */ /* 0x000fe2000001ff00 */
[----:B-1----:R-:W1:Y:S01]  /*0610*/  F2F.F64.F32 R2, UR6 ;  /* 0x0000000600027d10 */ /* 0x002e620008201800 */
[----:B------:R-:W-:Y:S01]  /*0620*/  HFMA2 R8, -RZ, RZ, 0, 0 ;  /* 0x00000000ff087431 */ /* 0x000fe200000001ff */
[----:B------:R-:W-:-:S06]  /*0630*/  MOV R9, 0x40200000 ;  /* 0x4020000000097802 */ /* 0x000fcc0000000f00 */
[----:B-1----:R-:W-:Y:S01]  /*0640*/  DFMA R2, R2, -R8, 1 ;  /* 0x3ff000000202742b */ /* 0x002fe20000000808 */
[----:B-----5:R-:W-:-:S04]  /*0650*/  FADD R13, R13, R0 ;  /* 0x000000000d0d7221 */ /* 0x020fc80000000000 */
[----:B---3--:R-:W-:Y:S01]  /*0660*/  FADD R14, R13, R14 ;  /* 0x0000000e0d0e7221 */ /* 0x008fe20000000000 */
[----:B------:R-:W-:-:S03]  /*0670*/  IMAD.MOV.U32 R0, RZ, RZ, RZ ;  /* 0x000000ffff007224 */ /* 0x000fc600078e00ff */
[----:B------:R-:W-:-:S04]  /*0680*/  FADD R14, R14, R21 ;  /* 0x000000150e0e7221 */ /* 0x000fc80000000000 */
[----:B------:R-:W-:-:S04]  /*0690*/  FADD R17, R14, R17 ;  /* 0x000000110e117221 */ /* 0x000fc80000000000 */
[----:B----4-:R-:W-:-:S04]  /*06a0*/  FADD R17, R17, R20 ;  /* 0x0000001411117221 */ /* 0x010fc80000000000 */
[----:B------:R-:W-:-:S04]  /*06b0*/  FADD R17, R17, R22 ;  /* 0x0000001611117221 */ /* 0x000fc80000000000 */
[----:B------:R-:W-:-:S04]  /*06c0*/  FADD R18, R17, R18 ;  /* 0x0000001211127221 */ /* 0x000fc80000000000 */
[----:B------:R-:W-:Y:S01]  /*06d0*/  FMUL R4, R18, UR6 ;  /* 0x0000000612047c20 */ /* 0x000fe20008400000 */
[----:B--2---:R-:W-:-:S05]  /*06e0*/  @P1 I2FP.F32.S32 R0, R24 ;  /* 0x0000001800001245 */ /* 0x004fca0000201400 */
[----:B------:R-:W-:Y:S01]  /*06f0*/  F2F.F64.F32 R4, R4 ;  /* 0x0000000400047310 */ /* 0x000fe20000201800 */
[----:B------:R-:W-:-:S07]  /*0700*/  FMUL R0, R0, UR7 ;  /* 0x0000000700007c20 */ /* 0x000fce0008400000 */
[----:B------:R-:W1:Y:S08]  /*0710*/  @P1 F2F.F64.F32 R6, R19 ;  /* 0x0000001300061310 */ /* 0x000e700000201800 */
[----:B------:R-:W2:Y:S01]  /*0720*/  F2F.F64.F32 R8, R0 ;  /* 0x0000000000087310 */ /* 0x000ea20000201800 */
[----:B-1----:R-:W-:-:S08]  /*0730*/  DFMA R2, R2, R6, R4 ;  /* 0x000000060202722b */ /* 0x002fd00000000004 */
[----:B--2---:R-:W-:-:S10]  /*0740*/  DADD R8, R2, R8 ;  /* 0x0000000002087229 */ /* 0x004fd40000000008 */
[----:B------:R-:W1:Y:S01]  /*0750*/  F2F.F32.F64 R9, R8 ;  /* 0x0000000800097310 */ /* 0x000e620000301000 */
[----:B0-----:R-:W-:-:S05]  /*0760*/  IMAD.WIDE R16, R16, 0x4, R10 ;  /* 0x0000000410107825 */ /* 0x001fca00078e020a */
[----:B-1----:R-:W-:Y:S01]  /*0770*/  STG.E desc[UR4][R16.64], R9 ;  /* 0x0000000910007986 */ /* 0x002fe2000c101904 */
[----:B------:R-:W-:Y:S05]  /*0780*/  EXIT ;  /* 0x000000000000794d */ /* 0x000fea0003800000 */
.L_x_0:
[----:B------:R-:W-:-:S00]  /*0790*/  BRA `(.L_x_0) ;  /* 0xfffffffc00fc7947 */ /* 0x000fc0000383ffff */
[----:B------:R-:W-:-:S00]  /*07a0*/  NOP ;  /* 0x0000000000007918 */ /* 0x000fc00000000000 */
        /* <DEDUP_REMOVED lines=13> */
.L_x_1:


//--------------------- .nv.shared.reserved.0     --------------------------
	.section	.nv.shared.reserved.0,"aw",@nobits
	.weak		__nv_reservedSMEM_offset_0_alias
	.size		__nv_reservedSMEM_offset_0_alias, 0, 64
	.other		__nv_reservedSMEM_offset_0_alias,@"STO_CUDA_RESERVED_SHARED STV_DEFAULT"
__nv_reservedSMEM_offset_0_alias:
	.zero		0
	.zero		64


//--------------------- .nv.constant0._Z17computeKernelRealPiPfS0_iff --------------------------
	.section	.nv.constant0._Z17computeKernelRealPiPfS0_iff,"a",@progbits
	.sectionflags	@""
	.align	4
.nv.constant0._Z17computeKernelRealPiPfS0_iff:
	.zero		932


//--------------------- SYMBOLS --------------------------

	.type		.nv.reservedSmem.offset0,@object
	.size		.nv.reservedSmem.offset0,0x4
